	.headerflags	@"EF_CUDA_TEXMODE_UNIFIED EF_CUDA_64BIT_ADDRESS EF_CUDA_ACCELERATORS EF_CUDA_SM90 EF_CUDA_VIRTUAL_SM(EF_CUDA_SM90)"
	.elftype	@"ET_EXEC"


//--------------------- .nv.info                  --------------------------
	.section	.nv.info,"",@"SHT_CUDA_INFO"
	.align	4


	//----- nvinfo : EIATTR_REGCOUNT
	.align		4
        /*0000*/ 	.byte	0x04, 0x2f
        /*0002*/ 	.short	(.L_1 - .L_0)
	.align		4
.L_0:
        /*0004*/ 	.word	index@(triton_poi_fused_avg_pool2d_4)
        /*0008*/ 	.word	0x00000012


	//----- nvinfo : EIATTR_MIN_STACK_SIZE
	.align		4
.L_1:
        /*000c*/ 	.byte	0x04, 0x12
        /*000e*/ 	.short	(.L_3 - .L_2)
	.align		4
.L_2:
        /*0010*/ 	.word	index@(triton_poi_fused_avg_pool2d_4)
        /*0014*/ 	.word	0x00000000


	//----- nvinfo : EIATTR_FRAME_SIZE
	.align		4
.L_3:
        /*0018*/ 	.byte	0x04, 0x11
        /*001a*/ 	.short	(.L_5 - .L_4)
	.align		4
.L_4:
        /*001c*/ 	.word	index@(triton_poi_fused_avg_pool2d_4)
        /*0020*/ 	.word	0x00000000


	//----- nvinfo : EIATTR_MIN_STACK_SIZE
	.align		4
.L_5:
        /*0024*/ 	.byte	0x04, 0x12
        /*0026*/ 	.short	(.L_7 - .L_6)
	.align		4
.L_6:
        /*0028*/ 	.word	index@(triton_poi_fused_avg_pool2d_4)
        /*002c*/ 	.word	0x00000000
.L_7:


//--------------------- .nv.info.triton_poi_fused_avg_pool2d_4 --------------------------
	.section	.nv.info.triton_poi_fused_avg_pool2d_4,"",@"SHT_CUDA_INFO"
	.sectionflags	@""
	.align	4


	//----- nvinfo : EIATTR_CUDA_API_VERSION
	.align		4
        /*0000*/ 	.byte	0x04, 0x37
        /*0002*/ 	.short	(.L_9 - .L_8)
.L_8:
        /*0004*/ 	.word	0x0000007c


	//----- nvinfo : EIATTR_KPARAM_INFO
	.align		4
.L_9:
        /*0008*/ 	.byte	0x04, 0x17
        /*000a*/ 	.short	(.L_11 - .L_10)
.L_10:
        /*000c*/ 	.word	0x00000000
        /*0010*/ 	.short	0x0002
        /*0012*/ 	.short	0x0010
        /*0014*/ 	.byte	0x00, 0xf0, 0x11, 0x00


	//----- nvinfo : EIATTR_KPARAM_INFO
	.align		4
.L_11:
        /*0018*/ 	.byte	0x04, 0x17
        /*001a*/ 	.short	(.L_13 - .L_12)
.L_12:
        /*001c*/ 	.word	0x00000000
        /*0020*/ 	.short	0x0001
        /*0022*/ 	.short	0x0008
        /*0024*/ 	.byte	0x00, 0xf4, 0x21, 0x00


	//----- nvinfo : EIATTR_KPARAM_INFO
	.align		4
.L_13:
        /*0028*/ 	.byte	0x04, 0x17
        /*002a*/ 	.short	(.L_15 - .L_14)
.L_14:
        /*002c*/ 	.word	0x00000000
        /*0030*/ 	.short	0x0000
        /*0032*/ 	.short	0x0000
        /*0034*/ 	.byte	0x00, 0xf4, 0x21, 0x00


	//----- nvinfo : EIATTR_SPARSE_MMA_MASK
	.align		4
.L_15:
        /*0038*/ 	.byte	0x03, 0x50
        /*003a*/ 	.short	0x0000


	//----- nvinfo : EIATTR_MAXREG_COUNT
	.align		4
        /*003c*/ 	.byte	0x03, 0x1b
        /*003e*/ 	.short	0x00ff


	//----- nvinfo : EIATTR_EXIT_INSTR_OFFSETS
	.align		4
        /*0040*/ 	.byte	0x04, 0x1c
        /*0042*/ 	.short	(.L_17 - .L_16)


	//   ....[0]....
.L_16:
        /*0044*/ 	.word	0x000001f0


	//   ....[1]....
        /*0048*/ 	.word	0x00000220


	//----- nvinfo : EIATTR_REQNTID
	.align		4
.L_17:
        /*004c*/ 	.byte	0x04, 0x10
        /*004e*/ 	.short	(.L_19 - .L_18)
.L_18:
        /*0050*/ 	.word	0x00000080
        /*0054*/ 	.word	0x00000001
        /*0058*/ 	.word	0x00000001


	//----- nvinfo : EIATTR_CBANK_PARAM_SIZE
	.align		4
.L_19:
        /*005c*/ 	.byte	0x03, 0x19
        /*005e*/ 	.short	0x0014


	//----- nvinfo : EIATTR_PARAM_CBANK
	.align		4
        /*0060*/ 	.byte	0x04, 0x0a
        /*0062*/ 	.short	(.L_21 - .L_20)
	.align		4
.L_20:
        /*0064*/ 	.word	index@(.nv.constant0.triton_poi_fused_avg_pool2d_4)
        /*0068*/ 	.short	0x0210
        /*006a*/ 	.short	0x0014


	//----- nvinfo : EIATTR_SW_WAR
	.align		4
.L_21:
        /*006c*/ 	.byte	0x04, 0x36
        /*006e*/ 	.short	(.L_23 - .L_22)
.L_22:
        /*0070*/ 	.word	0x00000008
.L_23:


//--------------------- .nv.callgraph             --------------------------
	.section	.nv.callgraph,"",@"SHT_CUDA_CALLGRAPH"
	.align	4
	.sectionentsize	8
	.align		4
        /*0000*/ 	.word	0x00000000
	.align		4
        /*0004*/ 	.word	0xffffffff
	.align		4
        /*0008*/ 	.word	0x00000000
	.align		4
        /*000c*/ 	.word	0xfffffffe
	.align		4
        /*0010*/ 	.word	0x00000000
	.align		4
        /*0014*/ 	.word	0xfffffffd
	.align		4
        /*0018*/ 	.word	0x00000000
	.align		4
        /*001c*/ 	.word	0xfffffffc


//--------------------- .text.triton_poi_fused_avg_pool2d_4 --------------------------
	.section	.text.triton_poi_fused_avg_pool2d_4,"ax",@progbits
	.align	128
        .global         triton_poi_fused_avg_pool2d_4
        .type           triton_poi_fused_avg_pool2d_4,@function
        .size           triton_poi_fused_avg_pool2d_4,(.L_x_1 - triton_poi_fused_avg_pool2d_4)
        .other          triton_poi_fused_avg_pool2d_4,@"STO_CUDA_ENTRY STV_DEFAULT"
triton_poi_fused_avg_pool2d_4:
.text.triton_poi_fused_avg_pool2d_4:
[----:B------:R-:W0:Y:S02]  /*0000*/  LDC R1, c[0x0][0x28] ;  /* 0x00000a00ff017b82 */ /* 0x000e240000000800 */
[----:B------:R-:W1:Y:S01]  /*0010*/  S2R R0, SR_TID.X ;  /* 0x0000000000007919 */ /* 0x000e620000002100 */
[----:B------:R-:W2:Y:S01]  /*0020*/  LDC.64 R2, c[0x0][0x210] ;  /* 0x00008400ff027b82 */ /* 0x000ea20000000a00 */
[----:B------:R-:W-:Y:S01]  /*0030*/  CS2R R12, SRZ ;  /* 0x00000000000c7805 */ /* 0x000fe2000001ff00 */
[----:B------:R-:W-:Y:S01]  /*0040*/  ULDC.64 UR4, c[0x0][0x208] ;  /* 0x0000820000047ab9 */ /* 0x000fe20000000a00 */
[----:B------:R-:W3:Y:S01]  /*0050*/  S2R R11, SR_CTAID.X ;  /* 0x00000000000b7919 */ /* 0x000ee20000002500 */
[----:B------:R-:W-:Y:S02]  /*0060*/  MOV R10, RZ ;  /* 0x000000ff000a7202 */ /* 0x000fe40000000f00 */
[----:B-1----:R-:W-:-:S04]  /*0070*/  LOP3.LUT R0, R0, 0x7f, RZ, 0xc0, !PT ;  /* 0x0000007f00007812 */ /* 0x002fc800078ec0ff */
[----:B---3--:R-:W-:-:S04]  /*0080*/  LEA R11, R11, R0, 0x7 ;  /* 0x000000000b0b7211 */ /* 0x008fc800078e38ff */
[C---:B------:R-:W-:Y:S01]  /*0090*/  ISETP.GE.AND P0, PT, R11.reuse, 0x2400, PT ;  /* 0x000024000b00780c */ /* 0x040fe20003f06270 */
[----:B------:R-:W-:-:S05]  /*00a0*/  IMAD.HI R0, R11, 0x2aaaaaab, RZ ;  /* 0x2aaaaaab0b007827 */ /* 0x000fca00078e02ff */
[----:B------:R-:W-:-:S04]  /*00b0*/  SHF.R.S32.HI R5, RZ, 0x1, R0 ;  /* 0x00000001ff057819 */ /* 0x000fc80000011400 */
[----:B------:R-:W-:-:S05]  /*00c0*/  LEA.HI R0, R0, R5, RZ, 0x1 ;  /* 0x0000000500007211 */ /* 0x000fca00078f08ff */
[----:B------:R-:W-:-:S04]  /*00d0*/  IMAD R5, R0, -0xc, R11 ;  /* 0xfffffff400057824 */ /* 0x000fc800078e020b */
[----:B------:R-:W-:Y:S01]  /*00e0*/  IMAD R5, R0, 0x18, R5 ;  /* 0x0000001800057824 */ /* 0x000fe200078e0205 */
[----:B------:R-:W-:-:S04]  /*00f0*/  HFMA2.MMA R0, -RZ, RZ, 0, 0 ;  /* 0x00000000ff007435 */ /* 0x000fc800000001ff */
[----:B------:R-:W-:-:S04]  /*0100*/  SHF.L.U32 R7, R5, 0x1, RZ ;  /* 0x0000000105077819 */ /* 0x000fc800000006ff */
[----:B------:R-:W-:Y:S01]  /*0110*/  IADD3 R9, R7, 0x18, RZ ;  /* 0x0000001807097810 */ /* 0x000fe20007ffe0ff */
[----:B--2---:R-:W-:Y:S01]  /*0120*/  IMAD.WIDE R4, R7, 0x4, R2 ;  /* 0x0000000407047825 */ /* 0x004fe200078e0202 */
[----:B------:R-:W-:-:S03]  /*0130*/  IADD3 R15, R7, 0x19, RZ ;  /* 0x00000019070f7810 */ /* 0x000fc60007ffe0ff */
[--C-:B------:R-:W-:Y:S01]  /*0140*/  IMAD.WIDE R6, R9, 0x4, R2.reuse ;  /* 0x0000000409067825 */ /* 0x100fe200078e0202 */
[----:B------:R-:W2:Y:S01]  /*0150*/  @!P0 LDG.E.EL R0, desc[UR4][R4.64] ;  /* 0x0000000404008981 */ /* 0x000ea2000c2e1900 */
[----:B------:R-:W1:Y:S03]  /*0160*/  LDC.64 R8, c[0x0][0x218] ;  /* 0x00008600ff087b82 */ /* 0x000e660000000a00 */
[----:B------:R-:W2:Y:S01]  /*0170*/  @!P0 LDG.E.EL R13, desc[UR4][R4.64+0x4] ;  /* 0x00000404040d8981 */ /* 0x000ea2000c2e1900 */
[----:B------:R-:W-:-:S03]  /*0180*/  IMAD.WIDE R2, R15, 0x4, R2 ;  /* 0x000000040f027825 */ /* 0x000fc600078e0202 */
[----:B------:R-:W3:Y:S04]  /*0190*/  @!P0 LDG.E.EL R10, desc[UR4][R6.64] ;  /* 0x00000004060a8981 */ /* 0x000ee8000c2e1900 */
[----:B------:R-:W4:Y:S01]  /*01a0*/  @!P0 LDG.E.EL R12, desc[UR4][R2.64] ;  /* 0x00000004020c8981 */ /* 0x000f22000c2e1900 */
[----:B-1----:R-:W-:-:S04]  /*01b0*/  IMAD.WIDE R8, R11, 0x4, R8 ;  /* 0x000000040b087825 */ /* 0x002fc800078e0208 */
[----:B--2---:R-:W-:-:S04]  /*01c0*/  FADD R13, R13, R0 ;  /* 0x000000000d0d7221 */ /* 0x004fc80000000000 */
[----:B---3--:R-:W-:-:S04]  /*01d0*/  FADD R13, R13, R10 ;  /* 0x0000000a0d0d7221 */ /* 0x008fc80000000000 */
[----:B----4-:R-:W-:Y:S01]  /*01e0*/  FADD R12, R13, R12 ;  /* 0x0000000c0d0c7221 */ /* 0x010fe20000000000 */
[----:B------:R-:W-:Y:S06]  /*01f0*/  @P0 EXIT ;  /* 0x000000000000094d */ /* 0x000fec0003800000 */
[----:B------:R-:W-:-:S05]  /*0200*/  FMUL R3, R12, 0.25 ;  /* 0x3e8000000c037820 */ /* 0x000fca0000400000 */
[----:B------:R-:W-:Y:S01]  /*0210*/  STG.E desc[UR4][R8.64], R3 ;  /* 0x0000000308007986 */ /* 0x000fe2000c101904 */
[----:B------:R-:W-:Y:S05]  /*0220*/  EXIT ;  /* 0x000000000000794d */ /* 0x000fea0003800000 */
.L_x_0:
[----:B------:R-:W-:-:S00]  /*0230*/  BRA `(.L_x_0) ;  /* 0xfffffffc00fc7947 */ /* 0x000fc0000383ffff */
[----:B------:R-:W-:-:S00]  /*0240*/  NOP ;  /* 0x0000000000007918 */ /* 0x000fc00000000000 */
        /* <DEDUP_REMOVED lines=11> */
.L_x_1:


//--------------------- .nv.constant0.triton_poi_fused_avg_pool2d_4 --------------------------
	.section	.nv.constant0.triton_poi_fused_avg_pool2d_4,"a",@progbits
	.sectionflags	@""
	.align	4
.nv.constant0.triton_poi_fused_avg_pool2d_4:
	.zero		548
